	.headerflags	@"EF_CUDA_TEXMODE_UNIFIED EF_CUDA_64BIT_ADDRESS EF_CUDA_ACCELERATORS EF_CUDA_SM90 EF_CUDA_VIRTUAL_SM(EF_CUDA_SM90)"
	.elftype	@"ET_EXEC"


//--------------------- .nv.info                  --------------------------
	.section	.nv.info,"",@"SHT_CUDA_INFO"
	.align	4


	//----- nvinfo : EIATTR_REGCOUNT
	.align		4
        /*0000*/ 	.byte	0x04, 0x2f
        /*0002*/ 	.short	(.L_2 - .L_1)
	.align		4
.L_1:
        /*0004*/ 	.word	index@(triton_per_fused__native_batch_norm_legit_10)
        /*0008*/ 	.word	0x00000012


	//----- nvinfo : EIATTR_MIN_STACK_SIZE
	.align		4
.L_2:
        /*000c*/ 	.byte	0x04, 0x12
        /*000e*/ 	.short	(.L_4 - .L_3)
	.align		4
.L_3:
        /*0010*/ 	.word	index@(triton_per_fused__native_batch_norm_legit_10)
        /*0014*/ 	.word	0x00000000


	//----- nvinfo : EIATTR_FRAME_SIZE
	.align		4
.L_4:
        /*0018*/ 	.byte	0x04, 0x11
        /*001a*/ 	.short	(.L_6 - .L_5)
	.align		4
.L_5:
        /*001c*/ 	.word	index@(triton_per_fused__native_batch_norm_legit_10)
        /*0020*/ 	.word	0x00000000


	//----- nvinfo : EIATTR_MIN_STACK_SIZE
	.align		4
.L_6:
        /*0024*/ 	.byte	0x04, 0x12
        /*0026*/ 	.short	(.L_8 - .L_7)
	.align		4
.L_7:
        /*0028*/ 	.word	index@(triton_per_fused__native_batch_norm_legit_10)
        /*002c*/ 	.word	0x00000000
.L_8:


//--------------------- .nv.info.triton_per_fused__native_batch_norm_legit_10 --------------------------
	.section	.nv.info.triton_per_fused__native_batch_norm_legit_10,"",@"SHT_CUDA_INFO"
	.sectionflags	@""
	.align	4


	//----- nvinfo : EIATTR_CUDA_API_VERSION
	.align		4
        /*0000*/ 	.byte	0x04, 0x37
        /*0002*/ 	.short	(.L_10 - .L_9)
.L_9:
        /*0004*/ 	.word	0x0000007c


	//----- nvinfo : EIATTR_KPARAM_INFO
	.align		4
.L_10:
        /*0008*/ 	.byte	0x04, 0x17
        /*000a*/ 	.short	(.L_12 - .L_11)
.L_11:
        /*000c*/ 	.word	0x00000000
        /*0010*/ 	.short	0x0004
        /*0012*/ 	.short	0x001c
        /*0014*/ 	.byte	0x00, 0xf0, 0x11, 0x00


	//----- nvinfo : EIATTR_KPARAM_INFO
	.align		4
.L_12:
        /*0018*/ 	.byte	0x04, 0x17
        /*001a*/ 	.short	(.L_14 - .L_13)
.L_13:
        /*001c*/ 	.word	0x00000000
        /*0020*/ 	.short	0x0003
        /*0022*/ 	.short	0x0018
        /*0024*/ 	.byte	0x00, 0xf0, 0x11, 0x00


	//----- nvinfo : EIATTR_KPARAM_INFO
	.align		4
.L_14:
        /*0028*/ 	.byte	0x04, 0x17
        /*002a*/ 	.short	(.L_16 - .L_15)
.L_15:
        /*002c*/ 	.word	0x00000000
        /*0030*/ 	.short	0x0002
        /*0032*/ 	.short	0x0010
        /*0034*/ 	.byte	0x00, 0xf4, 0x21, 0x00


	//----- nvinfo : EIATTR_KPARAM_INFO
	.align		4
.L_16:
        /*0038*/ 	.byte	0x04, 0x17
        /*003a*/ 	.short	(.L_18 - .L_17)
.L_17:
        /*003c*/ 	.word	0x00000000
        /*0040*/ 	.short	0x0001
        /*0042*/ 	.short	0x0008
        /*0044*/ 	.byte	0x00, 0xf4, 0x21, 0x00


	//----- nvinfo : EIATTR_KPARAM_INFO
	.align		4
.L_18:
        /*0048*/ 	.byte	0x04, 0x17
        /*004a*/ 	.short	(.L_20 - .L_19)
.L_19:
        /*004c*/ 	.word	0x00000000
        /*0050*/ 	.short	0x0000
        /*0052*/ 	.short	0x0000
        /*0054*/ 	.byte	0x00, 0xf4, 0x21, 0x00


	//----- nvinfo : EIATTR_SPARSE_MMA_MASK
	.align		4
.L_20:
        /*0058*/ 	.byte	0x03, 0x50
        /*005a*/ 	.short	0x0000


	//----- nvinfo : EIATTR_MAXREG_COUNT
	.align		4
        /*005c*/ 	.byte	0x03, 0x1b
        /*005e*/ 	.short	0x00ff


	//----- nvinfo : EIATTR_COOP_GROUP_MASK_REGIDS
	.align		4
        /*0060*/ 	.byte	0x04, 0x29
        /*0062*/ 	.short	(.L_22 - .L_21)


	//   ....[0]....
.L_21:
        /*0064*/ 	.word	0xffffffff


	//   ....[1]....
        /*0068*/ 	.word	0xffffffff


	//   ....[2]....
        /*006c*/ 	.word	0xffffffff


	//   ....[3]....
        /*0070*/ 	.word	0xffffffff


	//----- nvinfo : EIATTR_COOP_GROUP_INSTR_OFFSETS
	.align		4
.L_22:
        /*0074*/ 	.byte	0x04, 0x28
        /*0076*/ 	.short	(.L_24 - .L_23)


	//   ....[0]....
.L_23:
        /*0078*/ 	.word	0x000001f0


	//   ....[1]....
        /*007c*/ 	.word	0x00000210


	//   ....[2]....
        /*0080*/ 	.word	0x00000310


	//   ....[3]....
        /*0084*/ 	.word	0x00000360


	//----- nvinfo : EIATTR_EXIT_INSTR_OFFSETS
	.align		4
.L_24:
        /*0088*/ 	.byte	0x04, 0x1c
        /*008a*/ 	.short	(.L_26 - .L_25)


	//   ....[0]....
.L_25:
        /*008c*/ 	.word	0x00000430


	//   ....[1]....
        /*0090*/ 	.word	0x00000460


	//----- nvinfo : EIATTR_REQNTID
	.align		4
.L_26:
        /*0094*/ 	.byte	0x04, 0x10
        /*0096*/ 	.short	(.L_28 - .L_27)
.L_27:
        /*0098*/ 	.word	0x00000080
        /*009c*/ 	.word	0x00000001
        /*00a0*/ 	.word	0x00000001


	//----- nvinfo : EIATTR_CBANK_PARAM_SIZE
	.align		4
.L_28:
        /*00a4*/ 	.byte	0x03, 0x19
        /*00a6*/ 	.short	0x0020


	//----- nvinfo : EIATTR_PARAM_CBANK
	.align		4
        /*00a8*/ 	.byte	0x04, 0x0a
        /*00aa*/ 	.short	(.L_30 - .L_29)
	.align		4
.L_29:
        /*00ac*/ 	.word	index@(.nv.constant0.triton_per_fused__native_batch_norm_legit_10)
        /*00b0*/ 	.short	0x0210
        /*00b2*/ 	.short	0x0020


	//----- nvinfo : EIATTR_SW_WAR
	.align		4
.L_30:
        /*00b4*/ 	.byte	0x04, 0x36
        /*00b6*/ 	.short	(.L_32 - .L_31)
.L_31:
        /*00b8*/ 	.word	0x00000008
.L_32:


//--------------------- .nv.callgraph             --------------------------
	.section	.nv.callgraph,"",@"SHT_CUDA_CALLGRAPH"
	.align	4
	.sectionentsize	8
	.align		4
        /*0000*/ 	.word	0x00000000
	.align		4
        /*0004*/ 	.word	0xffffffff
	.align		4
        /*0008*/ 	.word	0x00000000
	.align		4
        /*000c*/ 	.word	0xfffffffe
	.align		4
        /*0010*/ 	.word	0x00000000
	.align		4
        /*0014*/ 	.word	0xfffffffd
	.align		4
        /*0018*/ 	.word	0x00000000
	.align		4
        /*001c*/ 	.word	0xfffffffc


//--------------------- .nv.constant4             --------------------------
	.section	.nv.constant4,"a",@progbits
	.align	8
	.align		8
.nv.constant4:
        /*0000*/ 	.dword	_$_str


//--------------------- .text.triton_per_fused__native_batch_norm_legit_10 --------------------------
	.section	.text.triton_per_fused__native_batch_norm_legit_10,"ax",@progbits
	.sectionflags	@"SHF_BARRIERS=1"
	.align	128
        .global         triton_per_fused__native_batch_norm_legit_10
        .type           triton_per_fused__native_batch_norm_legit_10,@function
        .size           triton_per_fused__native_batch_norm_legit_10,(.L_x_1 - triton_per_fused__native_batch_norm_legit_10)
        .other          triton_per_fused__native_batch_norm_legit_10,@"STO_CUDA_ENTRY STV_DEFAULT"
triton_per_fused__native_batch_norm_legit_10:
.text.triton_per_fused__native_batch_norm_legit_10:
[----:B------:R-:W0:Y:S02]  /*0000*/  LDC R1, c[0x0][0x28] ;  /* 0x00000a00ff017b82 */ /* 0x000e240000000800 */
[----:B------:R-:W1:Y:S01]  /*0010*/  S2R R0, SR_TID.X ;  /* 0x0000000000007919 */ /* 0x000e620000002100 */
[----:B------:R-:W2:Y:S01]  /*0020*/  LDC.64 R8, c[0x0][0x218] ;  /* 0x00008600ff087b82 */ /* 0x000ea20000000a00 */
[----:B------:R-:W-:Y:S01]  /*0030*/  CS2R R6, SRZ ;  /* 0x0000000000067805 */ /* 0x000fe2000001ff00 */
[----:B------:R-:W-:Y:S01]  /*0040*/  ULDC.64 UR6, c[0x0][0x208] ;  /* 0x0000820000067ab9 */ /* 0x000fe20000000a00 */
[----:B------:R-:W3:Y:S01]  /*0050*/  S2R R3, SR_CTAID.X ;  /* 0x0000000000037919 */ /* 0x000ee20000002500 */
[----:B-1----:R-:W-:Y:S02]  /*0060*/  SHF.R.U32.HI R2, RZ, 0x2, R0 ;  /* 0x00000002ff027819 */ /* 0x002fe40000011600 */
[----:B------:R-:W-:Y:S02]  /*0070*/  SHF.L.U32 R5, R0, 0x2, RZ ;  /* 0x0000000200057819 */ /* 0x000fe400000006ff */
[----:B---3--:R-:W-:Y:S02]  /*0080*/  SHF.L.U32 R3, R3, 0x5, RZ ;  /* 0x0000000503037819 */ /* 0x008fe400000006ff */
[----:B------:R-:W-:-:S02]  /*0090*/  SGXT.U32 R2, R2, 0x5 ;  /* 0x000000050202781a */ /* 0x000fc40000000000 */
[----:B------:R-:W-:Y:S02]  /*00a0*/  LOP3.LUT R5, R5, 0xc, RZ, 0xc0, !PT ;  /* 0x0000000c05057812 */ /* 0x000fe400078ec0ff */
[----:B------:R-:W-:-:S04]  /*00b0*/  LOP3.LUT R4, R3, R2, RZ, 0xfc, !PT ;  /* 0x0000000203047212 */ /* 0x000fc800078efcff */
[C---:B------:R-:W-:Y:S02]  /*00c0*/  ISETP.GE.AND P0, PT, R4.reuse, 0x200, PT ;  /* 0x000002000400780c */ /* 0x040fe40003f06270 */
[----:B------:R-:W-:-:S05]  /*00d0*/  LEA R5, R4, R5, 0x4 ;  /* 0x0000000504057211 */ /* 0x000fca00078e20ff */
[----:B--2---:R-:W-:Y:S01]  /*00e0*/  IMAD.WIDE R8, R5, 0x4, R8 ;  /* 0x0000000405087825 */ /* 0x004fe200078e0208 */
[----:B------:R-:W-:-:S06]  /*00f0*/  CS2R R4, SRZ ;  /* 0x0000000000047805 */ /* 0x000fcc000001ff00 */
[----:B------:R1:W2:Y:S01]  /*0100*/  @!P0 LDG.E.128 R4, desc[UR6][R8.64] ;  /* 0x0000000608048981 */ /* 0x0002a2000c1e1d00 */
[----:B------:R-:W3:Y:S01]  /*0110*/  S2UR UR5, SR_CgaCtaId ;  /* 0x00000000000579c3 */ /* 0x000ee20000008800 */
[----:B------:R-:W-:Y:S01]  /*0120*/  UMOV UR4, 0x400 ;  /* 0x0000040000047882 */ /* 0x000fe20000000000 */
[----:B------:R-:W-:Y:S01]  /*0130*/  HFMA2.MMA R13, -RZ, RZ, 1.375, 0 ;  /* 0x3d800000ff0d7435 */ /* 0x000fe200000001ff */
[----:B------:R-:W-:Y:S01]  /*0140*/  LOP3.LUT R15, R3, 0x1f, R0, 0xf8, !PT ;  /* 0x0000001f030f7812 */ /* 0x000fe200078ef800 */
[----:B---3--:R-:W-:-:S06]  /*0150*/  UPRMT UR4, UR5, 0x654, UR4 ;  /* 0x0000065405047896 */ /* 0x008fcc0008000004 */
[----:B-1----:R-:W-:Y:S02]  /*0160*/  LEA R9, R2, UR4, 0x2 ;  /* 0x0000000402097c11 */ /* 0x002fe4000f8e10ff */
[----:B--2---:R-:W-:Y:S02]  /*0170*/  SEL R4, R4, RZ, !P0 ;  /* 0x000000ff04047207 */ /* 0x004fe40004000000 */
[----:B------:R-:W-:Y:S02]  /*0180*/  SEL R5, R5, RZ, !P0 ;  /* 0x000000ff05057207 */ /* 0x000fe40004000000 */
[----:B------:R-:W-:Y:S02]  /*0190*/  SEL R6, R6, RZ, !P0 ;  /* 0x000000ff06067207 */ /* 0x000fe40004000000 */
[----:B------:R-:W-:Y:S01]  /*01a0*/  SEL R7, R7, RZ, !P0 ;  /* 0x000000ff07077207 */ /* 0x000fe20004000000 */
[----:B------:R-:W-:-:S04]  /*01b0*/  FADD R11, R4, R5 ;  /* 0x00000005040b7221 */ /* 0x000fc80000000000 */
[----:B------:R-:W-:-:S04]  /*01c0*/  FADD R10, R6, R11 ;  /* 0x0000000b060a7221 */ /* 0x000fc80000000000 */
[----:B------:R-:W-:-:S05]  /*01d0*/  FADD R10, R7, R10 ;  /* 0x0000000a070a7221 */ /* 0x000fca0000000000 */
[----:B------:R-:W-:-:S05]  /*01e0*/  FSEL R10, R10, RZ, !P0 ;  /* 0x000000ff0a0a7208 */ /* 0x000fca0004000000 */
[----:B------:R-:W1:Y:S02]  /*01f0*/  SHFL.BFLY PT, R11, R10, 0x2, 0x1f ;  /* 0x0c401f000a0b7f89 */ /* 0x000e6400000e0000 */
[----:B-1----:R-:W-:-:S05]  /*0200*/  FADD R11, R10, R11 ;  /* 0x0000000b0a0b7221 */ /* 0x002fca0000000000 */
[----:B------:R-:W1:Y:S02]  /*0210*/  SHFL.BFLY PT, R8, R11, 0x1, 0x1f ;  /* 0x0c201f000b087f89 */ /* 0x000e6400000e0000 */
[----:B-1----:R-:W-:-:S04]  /*0220*/  FADD R8, R11, R8 ;  /* 0x000000080b087221 */ /* 0x002fc80000000000 */
[C---:B------:R-:W-:Y:S01]  /*0230*/  FFMA R5, R8.reuse, -0.0625, R5 ;  /* 0xbd80000008057823 */ /* 0x040fe20000000005 */
[C---:B------:R-:W-:Y:S01]  /*0240*/  FFMA R4, R8.reuse, -0.0625, R4 ;  /* 0xbd80000008047823 */ /* 0x040fe20000000004 */
[C---:B------:R-:W-:Y:S01]  /*0250*/  FFMA R6, R8.reuse, -0.0625, R6 ;  /* 0xbd80000008067823 */ /* 0x040fe20000000006 */
[----:B------:R-:W-:Y:S01]  /*0260*/  FFMA R7, R8, -0.0625, R7 ;  /* 0xbd80000008077823 */ /* 0x000fe20000000007 */
[----:B------:R-:W-:Y:S01]  /*0270*/  FMUL R5, R5, R5 ;  /* 0x0000000505057220 */ /* 0x000fe20000400000 */
[----:B------:R-:W-:Y:S03]  /*0280*/  STS [R9], R8 ;  /* 0x0000000809007388 */ /* 0x000fe60000000800 */
[----:B------:R-:W-:Y:S01]  /*0290*/  FFMA R5, R4, R4, R5 ;  /* 0x0000000404057223 */ /* 0x000fe20000000005 */
[----:B------:R-:W-:-:S03]  /*02a0*/  LOP3.LUT R4, R0, 0x1f, RZ, 0xc0, !PT ;  /* 0x0000001f00047812 */ /* 0x000fc600078ec0ff */
[----:B------:R-:W-:Y:S01]  /*02b0*/  FFMA R6, R6, R6, R5 ;  /* 0x0000000606067223 */ /* 0x000fe20000000005 */
[----:B------:R-:W-:Y:S01]  /*02c0*/  LEA R10, R4, UR4, 0x2 ;  /* 0x00000004040a7c11 */ /* 0x000fe2000f8e10ff */
[----:B------:R-:W-:Y:S02]  /*02d0*/  BAR.SYNC.DEFER_BLOCKING 0x0 ;  /* 0x0000000000007b1d */ /* 0x000fe40000010000 */
[----:B------:R-:W-:-:S05]  /*02e0*/  FFMA R6, R7, R7, R6 ;  /* 0x0000000707067223 */ /* 0x000fca0000000006 */
[----:B------:R-:W-:Y:S02]  /*02f0*/  FSEL R6, R6, RZ, !P0 ;  /* 0x000000ff06067208 */ /* 0x000fe40004000000 */
[----:B------:R-:W-:-:S03]  /*0300*/  LOP3.LUT P0, RZ, R0, 0x60, RZ, 0xc0, !PT ;  /* 0x0000006000ff7812 */ /* 0x000fc6000780c0ff */
[----:B------:R-:W1:Y:S01]  /*0310*/  SHFL.BFLY PT, R5, R6, 0x2, 0x1f ;  /* 0x0c401f0006057f89 */ /* 0x000e6200000e0000 */
[----:B------:R-:W-:-:S03]  /*0320*/  ISETP.LT.AND P0, PT, R15, 0x200, !P0 ;  /* 0x000002000f00780c */ /* 0x000fc60004701270 */
[----:B------:R-:W-:Y:S01]  /*0330*/  LDS R11, [R10] ;  /* 0x000000000a0b7984 */ /* 0x000fe20000000800 */
[----:B-1----:R-:W-:Y:S02]  /*0340*/  FADD R5, R6, R5 ;  /* 0x0000000506057221 */ /* 0x002fe40000000000 */
[----:B------:R-:W1:Y:S03]  /*0350*/  LDC.64 R6, c[0x0][0x220] ;  /* 0x00008800ff067b82 */ /* 0x000e660000000a00 */
[----:B------:R-:W2:Y:S02]  /*0360*/  SHFL.BFLY PT, R12, R5, 0x1, 0x1f ;  /* 0x0c201f00050c7f89 */ /* 0x000ea400000e0000 */
[----:B--2---:R-:W-:-:S03]  /*0370*/  FADD R12, R5, R12 ;  /* 0x0000000c050c7221 */ /* 0x004fc60000000000 */
[----:B------:R-:W-:Y:S08]  /*0380*/  BAR.SYNC.DEFER_BLOCKING 0x0 ;  /* 0x0000000000007b1d */ /* 0x000ff00000010000 */
[----:B------:R-:W2:Y:S01]  /*0390*/  LDC.64 R4, c[0x0][0x210] ;  /* 0x00008400ff047b82 */ /* 0x000ea20000000a00 */
[----:B------:R-:W-:Y:S07]  /*03a0*/  STS [R9], R12 ;  /* 0x0000000c09007388 */ /* 0x000fee0000000800 */
[----:B------:R-:W-:Y:S06]  /*03b0*/  BAR.SYNC.DEFER_BLOCKING 0x0 ;  /* 0x0000000000007b1d */ /* 0x000fec0000010000 */
[----:B------:R-:W3:Y:S02]  /*03c0*/  LDS R2, [R10] ;  /* 0x000000000a027984 */ /* 0x000ee40000000800 */
[----:B---3--:R-:W-:Y:S01]  /*03d0*/  FFMA R13, R2, R13, 9.9999997473787516356e-06 ;  /* 0x3727c5ac020d7423 */ /* 0x008fe2000000000d */
[----:B--2---:R-:W-:-:S04]  /*03e0*/  IMAD.WIDE R2, R15, 0x4, R4 ;  /* 0x000000040f027825 */ /* 0x004fc800078e0204 */
[----:B-1----:R-:W-:Y:S01]  /*03f0*/  IMAD.WIDE R4, R15, 0x4, R6 ;  /* 0x000000040f047825 */ /* 0x002fe200078e0206 */
[----:B------:R-:W1:Y:S01]  /*0400*/  MUFU.RSQ R13, R13 ;  /* 0x0000000d000d7308 */ /* 0x000e620000001400 */
[----:B------:R-:W-:Y:S06]  /*0410*/  BAR.SYNC.DEFER_BLOCKING 0x0 ;  /* 0x0000000000007b1d */ /* 0x000fec0000010000 */
[----:B-1----:R1:W-:Y:S01]  /*0420*/  @P0 STG.E desc[UR6][R2.64], R13 ;  /* 0x0000000d02000986 */ /* 0x0023e2000c101906 */
[----:B------:R-:W-:Y:S05]  /*0430*/  @!P0 EXIT ;  /* 0x000000000000894d */ /* 0x000fea0003800000 */
[----:B------:R-:W-:-:S05]  /*0440*/  FMUL R11, R11, 0.0625 ;  /* 0x3d8000000b0b7820 */ /* 0x000fca0000400000 */
[----:B------:R-:W-:Y:S01]  /*0450*/  STG.E desc[UR6][R4.64], R11 ;  /* 0x0000000b04007986 */ /* 0x000fe2000c101906 */
[----:B------:R-:W-:Y:S05]  /*0460*/  EXIT ;  /* 0x000000000000794d */ /* 0x000fea0003800000 */
.L_x_0:
[----:B------:R-:W-:-:S00]  /*0470*/  BRA `(.L_x_0) ;  /* 0xfffffffc00fc7947 */ /* 0x000fc0000383ffff */
[----:B------:R-:W-:-:S00]  /*0480*/  NOP ;  /* 0x0000000000007918 */ /* 0x000fc00000000000 */
[----:B------:R-:W-:-:S00]  /*0490*/  NOP ;  /* 0x0000000000007918 */ /* 0x000fc00000000000 */
[----:B------:R-:W-:-:S00]  /*04a0*/  NOP ;  /* 0x0000000000007918 */ /* 0x000fc00000000000 */
[----:B------:R-:W-:-:S00]  /*04b0*/  NOP ;  /* 0x0000000000007918 */ /* 0x000fc00000000000 */
[----:B------:R-:W-:-:S00]  /*04c0*/  NOP ;  /* 0x0000000000007918 */ /* 0x000fc00000000000 */
[----:B------:R-:W-:-:S00]  /*04d0*/  NOP ;  /* 0x0000000000007918 */ /* 0x000fc00000000000 */
[----:B------:R-:W-:-:S00]  /*04e0*/  NOP ;  /* 0x0000000000007918 */ /* 0x000fc00000000000 */
[----:B------:R-:W-:-:S00]  /*04f0*/  NOP ;  /* 0x0000000000007918 */ /* 0x000fc00000000000 */
.L_x_1:


//--------------------- .nv.global.init           --------------------------
	.section	.nv.global.init,"aw",@progbits
.nv.global.init:
	.type		_$_str,@object
	.size		_$_str,(.L_0 - _$_str)
_$_str:
        /*0000*/ 	.byte	0x5f, 0x5f, 0x43, 0x55, 0x44, 0x41, 0x5f, 0x46, 0x54, 0x5a, 0x00
.L_0:


//--------------------- .nv.shared.triton_per_fused__native_batch_norm_legit_10 --------------------------
	.section	.nv.shared.triton_per_fused__native_batch_norm_legit_10,"aw",@nobits
	.sectionflags	@""
	.align	16
	.zero		1024


//--------------------- .nv.constant0.triton_per_fused__native_batch_norm_legit_10 --------------------------
	.section	.nv.constant0.triton_per_fused__native_batch_norm_legit_10,"a",@progbits
	.sectionflags	@""
	.align	4
.nv.constant0.triton_per_fused__native_batch_norm_legit_10:
	.zero		560
